//
// Generated by NVIDIA NVVM Compiler
//
// Compiler Build ID: CL-36424714
// Cuda compilation tools, release 13.0, V13.0.88
// Based on NVVM 20.0.0
//

.version 9.0
.target sm_100
.address_size 64

	// .globl	_Z7forwardPfS_S_S_i

.visible .entry _Z7forwardPfS_S_S_i(
	.param .u64 .ptr .align 1 _Z7forwardPfS_S_S_i_param_0,
	.param .u64 .ptr .align 1 _Z7forwardPfS_S_S_i_param_1,
	.param .u64 .ptr .align 1 _Z7forwardPfS_S_S_i_param_2,
	.param .u64 .ptr .align 1 _Z7forwardPfS_S_S_i_param_3,
	.param .u32 _Z7forwardPfS_S_S_i_param_4
)
{
	.reg .pred 	%p<2>;
	.reg .b32 	%r<6>;
	.reg .b32 	%f<5>;
	.reg .b64 	%rd<12>;

	ld.param.u64 	%rd1, [_Z7forwardPfS_S_S_i_param_0];
	ld.param.u64 	%rd2, [_Z7forwardPfS_S_S_i_param_1];
	ld.param.u64 	%rd3, [_Z7forwardPfS_S_S_i_param_2];
	ld.param.u64 	%rd4, [_Z7forwardPfS_S_S_i_param_3];
	ld.param.u32 	%r2, [_Z7forwardPfS_S_S_i_param_4];
	mov.u32 	%r3, %ctaid.x;
	mov.u32 	%r4, %ntid.x;
	mov.u32 	%r5, %tid.x;
	mad.lo.s32 	%r1, %r3, %r4, %r5;
	setp.ge.s32 	%p1, %r1, %r2;
	@%p1 bra 	$L__BB0_2;
	cvta.to.global.u64 	%rd5, %rd2;
	cvta.to.global.u64 	%rd6, %rd1;
	cvta.to.global.u64 	%rd7, %rd3;
	cvta.to.global.u64 	%rd8, %rd4;
	ld.global.f32 	%f1, [%rd5];
	mul.wide.s32 	%rd9, %r1, 4;
	add.s64 	%rd10, %rd6, %rd9;
	ld.global.f32 	%f2, [%rd10];
	ld.global.f32 	%f3, [%rd7];
	fma.rn.f32 	%f4, %f1, %f2, %f3;
	add.s64 	%rd11, %rd8, %rd9;
	st.global.f32 	[%rd11], %f4;
$L__BB0_2:
	ret;

}
	// .globl	_Z14calculate_lossPfS_S_i
.visible .entry _Z14calculate_lossPfS_S_i(
	.param .u64 .ptr .align 1 _Z14calculate_lossPfS_S_i_param_0,
	.param .u64 .ptr .align 1 _Z14calculate_lossPfS_S_i_param_1,
	.param .u64 .ptr .align 1 _Z14calculate_lossPfS_S_i_param_2,
	.param .u32 _Z14calculate_lossPfS_S_i_param_3
)
{
	.reg .pred 	%p<2>;
	.reg .b32 	%r<6>;
	.reg .b32 	%f<8>;
	.reg .b64 	%rd<10>;

	ld.param.u64 	%rd1, [_Z14calculate_lossPfS_S_i_param_0];
	ld.param.u64 	%rd2, [_Z14calculate_lossPfS_S_i_param_1];
	ld.param.u64 	%rd3, [_Z14calculate_lossPfS_S_i_param_2];
	ld.param.u32 	%r2, [_Z14calculate_lossPfS_S_i_param_3];
	mov.u32 	%r3, %ctaid.x;
	mov.u32 	%r4, %ntid.x;
	mov.u32 	%r5, %tid.x;
	mad.lo.s32 	%r1, %r3, %r4, %r5;
	setp.ge.s32 	%p1, %r1, %r2;
	@%p1 bra 	$L__BB1_2;
	cvta.to.global.u64 	%rd4, %rd1;
	cvta.to.global.u64 	%rd5, %rd2;
	cvta.to.global.u64 	%rd6, %rd3;
	mul.wide.s32 	%rd7, %r1, 4;
	add.s64 	%rd8, %rd4, %rd7;
	ld.global.f32 	%f1, [%rd8];
	add.s64 	%rd9, %rd5, %rd7;
	ld.global.f32 	%f2, [%rd9];
	sub.f32 	%f3, %f1, %f2;
	abs.f32 	%f4, %f3;
	cvt.rn.f32.s32 	%f5, %r2;
	div.rn.f32 	%f6, %f4, %f5;
	atom.global.add.f32 	%f7, [%rd6], %f6;
$L__BB1_2:
	ret;

}
	// .globl	_Z19calculate_gradientsPfS_S_S_S_i
.visible .entry _Z19calculate_gradientsPfS_S_S_S_i(
	.param .u64 .ptr .align 1 _Z19calculate_gradientsPfS_S_S_S_i_param_0,
	.param .u64 .ptr .align 1 _Z19calculate_gradientsPfS_S_S_S_i_param_1,
	.param .u64 .ptr .align 1 _Z19calculate_gradientsPfS_S_S_S_i_param_2,
	.param .u64 .ptr .align 1 _Z19calculate_gradientsPfS_S_S_S_i_param_3,
	.param .u64 .ptr .align 1 _Z19calculate_gradientsPfS_S_S_S_i_param_4,
	.param .u32 _Z19calculate_gradientsPfS_S_S_S_i_param_5
)
{
	.reg .pred 	%p<2>;
	.reg .b32 	%r<6>;
	.reg .b32 	%f<11>;
	.reg .b64 	%rd<15>;

	ld.param.u64 	%rd1, [_Z19calculate_gradientsPfS_S_S_S_i_param_0];
	ld.param.u64 	%rd2, [_Z19calculate_gradientsPfS_S_S_S_i_param_1];
	ld.param.u64 	%rd3, [_Z19calculate_gradientsPfS_S_S_S_i_param_2];
	ld.param.u64 	%rd4, [_Z19calculate_gradientsPfS_S_S_S_i_param_3];
	ld.param.u64 	%rd5, [_Z19calculate_gradientsPfS_S_S_S_i_param_4];
	ld.param.u32 	%r2, [_Z19calculate_gradientsPfS_S_S_S_i_param_5];
	mov.u32 	%r3, %ctaid.x;
	mov.u32 	%r4, %ntid.x;
	mov.u32 	%r5, %tid.x;
	mad.lo.s32 	%r1, %r3, %r4, %r5;
	setp.ge.s32 	%p1, %r1, %r2;
	@%p1 bra 	$L__BB2_2;
	cvta.to.global.u64 	%rd6, %rd2;
	cvta.to.global.u64 	%rd7, %rd3;
	cvta.to.global.u64 	%rd8, %rd1;
	cvta.to.global.u64 	%rd9, %rd4;
	cvta.to.global.u64 	%rd10, %rd5;
	mul.wide.s32 	%rd11, %r1, 4;
	add.s64 	%rd12, %rd6, %rd11;
	ld.global.f32 	%f1, [%rd12];
	add.s64 	%rd13, %rd7, %rd11;
	ld.global.f32 	%f2, [%rd13];
	sub.f32 	%f3, %f1, %f2;
	add.s64 	%rd14, %rd8, %rd11;
	ld.global.f32 	%f4, [%rd14];
	mul.f32 	%f5, %f3, %f4;
	cvt.rn.f32.s32 	%f6, %r2;
	div.rn.f32 	%f7, %f5, %f6;
	atom.global.add.f32 	%f8, [%rd9], %f7;
	div.rn.f32 	%f9, %f3, %f6;
	atom.global.add.f32 	%f10, [%rd10], %f9;
$L__BB2_2:
	ret;

}
	// .globl	_Z14update_weightsPfS_S_S_f
.visible .entry _Z14update_weightsPfS_S_S_f(
	.param .u64 .ptr .align 1 _Z14update_weightsPfS_S_S_f_param_0,
	.param .u64 .ptr .align 1 _Z14update_weightsPfS_S_S_f_param_1,
	.param .u64 .ptr .align 1 _Z14update_weightsPfS_S_S_f_param_2,
	.param .u64 .ptr .align 1 _Z14update_weightsPfS_S_S_f_param_3,
	.param .f32 _Z14update_weightsPfS_S_S_f_param_4
)
{
	.reg .pred 	%p<2>;
	.reg .b32 	%r<6>;
	.reg .b32 	%f<10>;
	.reg .b64 	%rd<9>;

	ld.param.u64 	%rd1, [_Z14update_weightsPfS_S_S_f_param_0];
	ld.param.u64 	%rd2, [_Z14update_weightsPfS_S_S_f_param_1];
	ld.param.u64 	%rd3, [_Z14update_weightsPfS_S_S_f_param_2];
	ld.param.u64 	%rd4, [_Z14update_weightsPfS_S_S_f_param_3];
	ld.param.f32 	%f1, [_Z14update_weightsPfS_S_S_f_param_4];
	mov.u32 	%r1, %ctaid.x;
	mov.u32 	%r2, %ntid.x;
	mul.lo.s32 	%r3, %r1, %r2;
	mov.u32 	%r4, %tid.x;
	neg.s32 	%r5, %r4;
	setp.ne.s32 	%p1, %r3, %r5;
	@%p1 bra 	$L__BB3_2;
	cvta.to.global.u64 	%rd5, %rd2;
	cvta.to.global.u64 	%rd6, %rd1;
	cvta.to.global.u64 	%rd7, %rd4;
	cvta.to.global.u64 	%rd8, %rd3;
	ld.global.f32 	%f2, [%rd5];
	mul.f32 	%f3, %f1, %f2;
	ld.global.f32 	%f4, [%rd6];
	sub.f32 	%f5, %f4, %f3;
	st.global.f32 	[%rd6], %f5;
	ld.global.f32 	%f6, [%rd7];
	mul.f32 	%f7, %f1, %f6;
	ld.global.f32 	%f8, [%rd8];
	sub.f32 	%f9, %f8, %f7;
	st.global.f32 	[%rd8], %f9;
$L__BB3_2:
	ret;

}


// ===== COMPILED SASS (sm_100) =====

	.target	sm_100

	.elftype	@"ET_EXEC"


//--------------------- .note.nv.tkinfo           --------------------------
	.section	.note.nv.tkinfo,"",@"SHT_NOTE"
	.sectionflags	@"SHF_NOTE_NV_TKINFO"
	.tkinfo
        /*0018*/ 	.word	0x00000002
        /*0030*/ 	.string	""
        /*0030*/ 	.string	"ptxas"
        /*0030*/ 	.string	"Cuda compilation tools, release 13.0, V13.0.88"
        /*0030*/ 	.string	"Build cuda_13.0.r13.0/compiler.36424714_0"
        /*0030*/ 	.string	"-arch sm_100 -m 64 "



//--------------------- .note.nv.cuinfo           --------------------------
	.section	.note.nv.cuinfo,"",@"SHT_NOTE"
	.sectionflags	@"SHF_NOTE_NV_CUINFO"
        /*0018*/ 	.short	0x0002
        /*001a*/ 	.short	0x0064
        /*001c*/ 	.short	0x0082
	.zero		2


//--------------------- .nv.info                  --------------------------
	.section	.nv.info,"",@"SHT_CUDA_INFO"
	.align	4


	//----- nvinfo : EIATTR_REGCOUNT
	.align		4
        /*0000*/ 	.byte	0x04, 0x2f
        /*0002*/ 	.short	(.L_1 - .L_0)
	.align		4
.L_0:
        /*0004*/ 	.word	index@(_Z7forwardPfS_S_S_i)
        /*0008*/ 	.word	0x0000000e


	//----- nvinfo : EIATTR_FRAME_SIZE
	.align		4
.L_1:
        /*000c*/ 	.byte	0x04, 0x11
        /*000e*/ 	.short	(.L_3 - .L_2)
	.align		4
.L_2:
        /*0010*/ 	.word	index@(_Z7forwardPfS_S_S_i)
        /*0014*/ 	.word	0x00000000


	//----- nvinfo : EIATTR_REGCOUNT
	.align		4
.L_3:
        /*0018*/ 	.byte	0x04, 0x2f
        /*001a*/ 	.short	(.L_5 - .L_4)
	.align		4
.L_4:
        /*001c*/ 	.word	index@(_Z14calculate_lossPfS_S_i)
        /*0020*/ 	.word	0x0000000e


	//----- nvinfo : EIATTR_FRAME_SIZE
	.align		4
.L_5:
        /*0024*/ 	.byte	0x04, 0x11
        /*0026*/ 	.short	(.L_7 - .L_6)
	.align		4
.L_6:
        /*0028*/ 	.word	index@($__internal_1_$__cuda_sm3x_div_rn_noftz_f32_slowpath)
        /*002c*/ 	.word	0x00000000


	//----- nvinfo : EIATTR_FRAME_SIZE
	.align		4
.L_7:
        /*0030*/ 	.byte	0x04, 0x11
        /*0032*/ 	.short	(.L_9 - .L_8)
	.align		4
.L_8:
        /*0034*/ 	.word	index@(_Z14calculate_lossPfS_S_i)
        /*0038*/ 	.word	0x00000000


	//----- nvinfo : EIATTR_REGCOUNT
	.align		4
.L_9:
        /*003c*/ 	.byte	0x04, 0x2f
        /*003e*/ 	.short	(.L_11 - .L_10)
	.align		4
.L_10:
        /*0040*/ 	.word	index@(_Z19calculate_gradientsPfS_S_S_S_i)
        /*0044*/ 	.word	0x00000011


	//----- nvinfo : EIATTR_FRAME_SIZE
	.align		4
.L_11:
        /*0048*/ 	.byte	0x04, 0x11
        /*004a*/ 	.short	(.L_13 - .L_12)
	.align		4
.L_12:
        /*004c*/ 	.word	index@($__internal_0_$__cuda_sm3x_div_rn_noftz_f32_slowpath)
        /*0050*/ 	.word	0x00000000


	//----- nvinfo : EIATTR_FRAME_SIZE
	.align		4
.L_13:
        /*0054*/ 	.byte	0x04, 0x11
        /*0056*/ 	.short	(.L_15 - .L_14)
	.align		4
.L_14:
        /*0058*/ 	.word	index@(_Z19calculate_gradientsPfS_S_S_S_i)
        /*005c*/ 	.word	0x00000000


	//----- nvinfo : EIATTR_REGCOUNT
	.align		4
.L_15:
        /*0060*/ 	.byte	0x04, 0x2f
        /*0062*/ 	.short	(.L_17 - .L_16)
	.align		4
.L_16:
        /*0064*/ 	.word	index@(_Z14update_weightsPfS_S_S_f)
        /*0068*/ 	.word	0x00000010


	//----- nvinfo : EIATTR_FRAME_SIZE
	.align		4
.L_17:
        /*006c*/ 	.byte	0x04, 0x11
        /*006e*/ 	.short	(.L_19 - .L_18)
	.align		4
.L_18:
        /*0070*/ 	.word	index@(_Z14update_weightsPfS_S_S_f)
        /*0074*/ 	.word	0x00000000


	//----- nvinfo : EIATTR_MIN_STACK_SIZE
	.align		4
.L_19:
        /*0078*/ 	.byte	0x04, 0x12
        /*007a*/ 	.short	(.L_21 - .L_20)
	.align		4
.L_20:
        /*007c*/ 	.word	index@(_Z14update_weightsPfS_S_S_f)
        /*0080*/ 	.word	0x00000000


	//----- nvinfo : EIATTR_MIN_STACK_SIZE
	.align		4
.L_21:
        /*0084*/ 	.byte	0x04, 0x12
        /*0086*/ 	.short	(.L_23 - .L_22)
	.align		4
.L_22:
        /*0088*/ 	.word	index@(_Z19calculate_gradientsPfS_S_S_S_i)
        /*008c*/ 	.word	0x00000000


	//----- nvinfo : EIATTR_MIN_STACK_SIZE
	.align		4
.L_23:
        /*0090*/ 	.byte	0x04, 0x12
        /*0092*/ 	.short	(.L_25 - .L_24)
	.align		4
.L_24:
        /*0094*/ 	.word	index@(_Z14calculate_lossPfS_S_i)
        /*0098*/ 	.word	0x00000000


	//----- nvinfo : EIATTR_MIN_STACK_SIZE
	.align		4
.L_25:
        /*009c*/ 	.byte	0x04, 0x12
        /*009e*/ 	.short	(.L_27 - .L_26)
	.align		4
.L_26:
        /*00a0*/ 	.word	index@(_Z7forwardPfS_S_S_i)
        /*00a4*/ 	.word	0x00000000
.L_27:


//--------------------- .nv.compat                --------------------------
	.section	.nv.compat,"",@"SHT_CUDA_COMPAT_INFO"
	.align	4
        /*0000*/ 	.byte	0x02, 0x09, 0x00, 0x00, 0x02, 0x02, 0x01, 0x00, 0x02, 0x05, 0x05, 0x00, 0x03, 0x07, 0x01, 0x01
        /*0010*/ 	.byte	0x02, 0x03, 0x00, 0x00, 0x02, 0x06, 0x01, 0x00, 0x04, 0x0b, 0x08, 0x00, 0x01, 0x00, 0x00, 0x00
        /*0020*/ 	.byte	0x00, 0x00, 0x00, 0x00


//--------------------- .nv.info._Z14update_weightsPfS_S_S_f --------------------------
	.section	.nv.info._Z14update_weightsPfS_S_S_f,"",@"SHT_CUDA_INFO"
	.sectionflags	@""
	.align	4


	//----- nvinfo : EIATTR_CUDA_API_VERSION
	.align		4
        /*0000*/ 	.byte	0x04, 0x37
        /*0002*/ 	.short	(.L_29 - .L_28)
.L_28:
        /*0004*/ 	.word	0x00000082


	//----- nvinfo : EIATTR_KPARAM_INFO
	.align		4
.L_29:
        /*0008*/ 	.byte	0x04, 0x17
        /*000a*/ 	.short	(.L_31 - .L_30)
.L_30:
        /*000c*/ 	.word	0x00000000
        /*0010*/ 	.short	0x0004
        /*0012*/ 	.short	0x0020
        /*0014*/ 	.byte	0x00, 0xf0, 0x11, 0x00


	//----- nvinfo : EIATTR_KPARAM_INFO
	.align		4
.L_31:
        /*0018*/ 	.byte	0x04, 0x17
        /*001a*/ 	.short	(.L_33 - .L_32)
.L_32:
        /*001c*/ 	.word	0x00000000
        /*0020*/ 	.short	0x0003
        /*0022*/ 	.short	0x0018
        /*0024*/ 	.byte	0x00, 0xf5, 0x21, 0x00


	//----- nvinfo : EIATTR_KPARAM_INFO
	.align		4
.L_33:
        /*0028*/ 	.byte	0x04, 0x17
        /*002a*/ 	.short	(.L_35 - .L_34)
.L_34:
        /*002c*/ 	.word	0x00000000
        /*0030*/ 	.short	0x0002
        /*0032*/ 	.short	0x0010
        /*0034*/ 	.byte	0x00, 0xf5, 0x21, 0x00


	//----- nvinfo : EIATTR_KPARAM_INFO
	.align		4
.L_35:
        /*0038*/ 	.byte	0x04, 0x17
        /*003a*/ 	.short	(.L_37 - .L_36)
.L_36:
        /*003c*/ 	.word	0x00000000
        /*0040*/ 	.short	0x0001
        /*0042*/ 	.short	0x0008
        /*0044*/ 	.byte	0x00, 0xf5, 0x21, 0x00


	//----- nvinfo : EIATTR_KPARAM_INFO
	.align		4
.L_37:
        /*0048*/ 	.byte	0x04, 0x17
        /*004a*/ 	.short	(.L_39 - .L_38)
.L_38:
        /*004c*/ 	.word	0x00000000
        /*0050*/ 	.short	0x0000
        /*0052*/ 	.short	0x0000
        /*0054*/ 	.byte	0x00, 0xf5, 0x21, 0x00


	//----- nvinfo : EIATTR_SPARSE_MMA_MASK
	.align		4
.L_39:
        /*0058*/ 	.byte	0x03, 0x50
        /*005a*/ 	.short	0x0000


	//----- nvinfo : EIATTR_MAXREG_COUNT
	.align		4
        /*005c*/ 	.byte	0x03, 0x1b
        /*005e*/ 	.short	0x00ff


	//----- nvinfo : EIATTR_MERCURY_ISA_VERSION
	.align		4
        /*0060*/ 	.byte	0x03, 0x5f
        /*0062*/ 	.short	0x0101


	//----- nvinfo : EIATTR_VRC_CTA_INIT_COUNT
	.align		4
        /*0064*/ 	.byte	0x02, 0x4a
	.zero		1
	.zero		1


	//----- nvinfo : EIATTR_EXIT_INSTR_OFFSETS
	.align		4
        /*0068*/ 	.byte	0x04, 0x1c
        /*006a*/ 	.short	(.L_41 - .L_40)


	//   ....[0]....
.L_40:
        /*006c*/ 	.word	0x00000070


	//   ....[1]....
        /*0070*/ 	.word	0x00000160


	//----- nvinfo : EIATTR_CBANK_PARAM_SIZE
	.align		4
.L_41:
        /*0074*/ 	.byte	0x03, 0x19
        /*0076*/ 	.short	0x0024


	//----- nvinfo : EIATTR_PARAM_CBANK
	.align		4
        /*0078*/ 	.byte	0x04, 0x0a
        /*007a*/ 	.short	(.L_43 - .L_42)
	.align		4
.L_42:
        /*007c*/ 	.word	index@(.nv.constant0._Z14update_weightsPfS_S_S_f)
        /*0080*/ 	.short	0x0380
        /*0082*/ 	.short	0x0024


	//----- nvinfo : EIATTR_SW_WAR
	.align		4
.L_43:
        /*0084*/ 	.byte	0x04, 0x36
        /*0086*/ 	.short	(.L_45 - .L_44)
.L_44:
        /*0088*/ 	.word	0x00000008
.L_45:


//--------------------- .nv.info._Z19calculate_gradientsPfS_S_S_S_i --------------------------
	.section	.nv.info._Z19calculate_gradientsPfS_S_S_S_i,"",@"SHT_CUDA_INFO"
	.sectionflags	@""
	.align	4


	//----- nvinfo : EIATTR_CUDA_API_VERSION
	.align		4
        /*0000*/ 	.byte	0x04, 0x37
        /*0002*/ 	.short	(.L_47 - .L_46)
.L_46:
        /*0004*/ 	.word	0x00000082


	//----- nvinfo : EIATTR_KPARAM_INFO
	.align		4
.L_47:
        /*0008*/ 	.byte	0x04, 0x17
        /*000a*/ 	.short	(.L_49 - .L_48)
.L_48:
        /*000c*/ 	.word	0x00000000
        /*0010*/ 	.short	0x0005
        /*0012*/ 	.short	0x0028
        /*0014*/ 	.byte	0x00, 0xf0, 0x11, 0x00


	//----- nvinfo : EIATTR_KPARAM_INFO
	.align		4
.L_49:
        /*0018*/ 	.byte	0x04, 0x17
        /*001a*/ 	.short	(.L_51 - .L_50)
.L_50:
        /*001c*/ 	.word	0x00000000
        /*0020*/ 	.short	0x0004
        /*0022*/ 	.short	0x0020
        /*0024*/ 	.byte	0x00, 0xf5, 0x21, 0x00


	//----- nvinfo : EIATTR_KPARAM_INFO
	.align		4
.L_51:
        /*0028*/ 	.byte	0x04, 0x17
        /*002a*/ 	.short	(.L_53 - .L_52)
.L_52:
        /*002c*/ 	.word	0x00000000
        /*0030*/ 	.short	0x0003
        /*0032*/ 	.short	0x0018
        /*0034*/ 	.byte	0x00, 0xf5, 0x21, 0x00


	//----- nvinfo : EIATTR_KPARAM_INFO
	.align		4
.L_53:
        /*0038*/ 	.byte	0x04, 0x17
        /*003a*/ 	.short	(.L_55 - .L_54)
.L_54:
        /*003c*/ 	.word	0x00000000
        /*0040*/ 	.short	0x0002
        /*0042*/ 	.short	0x0010
        /*0044*/ 	.byte	0x00, 0xf5, 0x21, 0x00


	//----- nvinfo : EIATTR_KPARAM_INFO
	.align		4
.L_55:
        /*0048*/ 	.byte	0x04, 0x17
        /*004a*/ 	.short	(.L_57 - .L_56)
.L_56:
        /*004c*/ 	.word	0x00000000
        /*0050*/ 	.short	0x0001
        /*0052*/ 	.short	0x0008
        /*0054*/ 	.byte	0x00, 0xf5, 0x21, 0x00


	//----- nvinfo : EIATTR_KPARAM_INFO
	.align		4
.L_57:
        /*0058*/ 	.byte	0x04, 0x17
        /*005a*/ 	.short	(.L_59 - .L_58)
.L_58:
        /*005c*/ 	.word	0x00000000
        /*0060*/ 	.short	0x0000
        /*0062*/ 	.short	0x0000
        /*0064*/ 	.byte	0x00, 0xf5, 0x21, 0x00


	//----- nvinfo : EIATTR_SPARSE_MMA_MASK
	.align		4
.L_59:
        /*0068*/ 	.byte	0x03, 0x50
        /*006a*/ 	.short	0x0000


	//----- nvinfo : EIATTR_MAXREG_COUNT
	.align		4
        /*006c*/ 	.byte	0x03, 0x1b
        /*006e*/ 	.short	0x00ff


	//----- nvinfo : EIATTR_MERCURY_ISA_VERSION
	.align		4
        /*0070*/ 	.byte	0x03, 0x5f
        /*0072*/ 	.short	0x0101


	//----- nvinfo : EIATTR_VRC_CTA_INIT_COUNT
	.align		4
        /*0074*/ 	.byte	0x02, 0x4a
	.zero		1
	.zero		1


	//----- nvinfo : EIATTR_EXIT_INSTR_OFFSETS
	.align		4
        /*0078*/ 	.byte	0x04, 0x1c
        /*007a*/ 	.short	(.L_61 - .L_60)


	//   ....[0]....
.L_60:
        /*007c*/ 	.word	0x00000070


	//   ....[1]....
        /*0080*/ 	.word	0x00000340


	//----- nvinfo : EIATTR_CRS_STACK_SIZE
	.align		4
.L_61:
        /*0084*/ 	.byte	0x04, 0x1e
        /*0086*/ 	.short	(.L_63 - .L_62)
.L_62:
        /*0088*/ 	.word	0x00000000


	//----- nvinfo : EIATTR_CBANK_PARAM_SIZE
	.align		4
.L_63:
        /*008c*/ 	.byte	0x03, 0x19
        /*008e*/ 	.short	0x002c


	//----- nvinfo : EIATTR_PARAM_CBANK
	.align		4
        /*0090*/ 	.byte	0x04, 0x0a
        /*0092*/ 	.short	(.L_65 - .L_64)
	.align		4
.L_64:
        /*0094*/ 	.word	index@(.nv.constant0._Z19calculate_gradientsPfS_S_S_S_i)
        /*0098*/ 	.short	0x0380
        /*009a*/ 	.short	0x002c


	//----- nvinfo : EIATTR_SW_WAR
	.align		4
.L_65:
        /*009c*/ 	.byte	0x04, 0x36
        /*009e*/ 	.short	(.L_67 - .L_66)
.L_66:
        /*00a0*/ 	.word	0x00000008
.L_67:


//--------------------- .nv.info._Z14calculate_lossPfS_S_i --------------------------
	.section	.nv.info._Z14calculate_lossPfS_S_i,"",@"SHT_CUDA_INFO"
	.sectionflags	@""
	.align	4


	//----- nvinfo : EIATTR_CUDA_API_VERSION
	.align		4
        /*0000*/ 	.byte	0x04, 0x37
        /*0002*/ 	.short	(.L_69 - .L_68)
.L_68:
        /*0004*/ 	.word	0x00000082


	//----- nvinfo : EIATTR_KPARAM_INFO
	.align		4
.L_69:
        /*0008*/ 	.byte	0x04, 0x17
        /*000a*/ 	.short	(.L_71 - .L_70)
.L_70:
        /*000c*/ 	.word	0x00000000
        /*0010*/ 	.short	0x0003
        /*0012*/ 	.short	0x0018
        /*0014*/ 	.byte	0x00, 0xf0, 0x11, 0x00


	//----- nvinfo : EIATTR_KPARAM_INFO
	.align		4
.L_71:
        /*0018*/ 	.byte	0x04, 0x17
        /*001a*/ 	.short	(.L_73 - .L_72)
.L_72:
        /*001c*/ 	.word	0x00000000
        /*0020*/ 	.short	0x0002
        /*0022*/ 	.short	0x0010
        /*0024*/ 	.byte	0x00, 0xf5, 0x21, 0x00


	//----- nvinfo : EIATTR_KPARAM_INFO
	.align		4
.L_73:
        /*0028*/ 	.byte	0x04, 0x17
        /*002a*/ 	.short	(.L_75 - .L_74)
.L_74:
        /*002c*/ 	.word	0x00000000
        /*0030*/ 	.short	0x0001
        /*0032*/ 	.short	0x0008
        /*0034*/ 	.byte	0x00, 0xf5, 0x21, 0x00


	//----- nvinfo : EIATTR_KPARAM_INFO
	.align		4
.L_75:
        /*0038*/ 	.byte	0x04, 0x17
        /*003a*/ 	.short	(.L_77 - .L_76)
.L_76:
        /*003c*/ 	.word	0x00000000
        /*0040*/ 	.short	0x0000
        /*0042*/ 	.short	0x0000
        /*0044*/ 	.byte	0x00, 0xf5, 0x21, 0x00


	//----- nvinfo : EIATTR_SPARSE_MMA_MASK
	.align		4
.L_77:
        /*0048*/ 	.byte	0x03, 0x50
        /*004a*/ 	.short	0x0000


	//----- nvinfo : EIATTR_MAXREG_COUNT
	.align		4
        /*004c*/ 	.byte	0x03, 0x1b
        /*004e*/ 	.short	0x00ff


	//----- nvinfo : EIATTR_MERCURY_ISA_VERSION
	.align		4
        /*0050*/ 	.byte	0x03, 0x5f
        /*0052*/ 	.short	0x0101


	//----- nvinfo : EIATTR_VRC_CTA_INIT_COUNT
	.align		4
        /*0054*/ 	.byte	0x02, 0x4a
	.zero		1
	.zero		1


	//----- nvinfo : EIATTR_EXIT_INSTR_OFFSETS
	.align		4
        /*0058*/ 	.byte	0x04, 0x1c
        /*005a*/ 	.short	(.L_79 - .L_78)


	//   ....[0]....
.L_78:
        /*005c*/ 	.word	0x00000070


	//   ....[1]....
        /*0060*/ 	.word	0x00000200


	//----- nvinfo : EIATTR_CRS_STACK_SIZE
	.align		4
.L_79:
        /*0064*/ 	.byte	0x04, 0x1e
        /*0066*/ 	.short	(.L_81 - .L_80)
.L_80:
        /*0068*/ 	.word	0x00000000


	//----- nvinfo : EIATTR_CBANK_PARAM_SIZE
	.align		4
.L_81:
        /*006c*/ 	.byte	0x03, 0x19
        /*006e*/ 	.short	0x001c


	//----- nvinfo : EIATTR_PARAM_CBANK
	.align		4
        /*0070*/ 	.byte	0x04, 0x0a
        /*0072*/ 	.short	(.L_83 - .L_82)
	.align		4
.L_82:
        /*0074*/ 	.word	index@(.nv.constant0._Z14calculate_lossPfS_S_i)
        /*0078*/ 	.short	0x0380
        /*007a*/ 	.short	0x001c


	//----- nvinfo : EIATTR_SW_WAR
	.align		4
.L_83:
        /*007c*/ 	.byte	0x04, 0x36
        /*007e*/ 	.short	(.L_85 - .L_84)
.L_84:
        /*0080*/ 	.word	0x00000008
.L_85:


//--------------------- .nv.info._Z7forwardPfS_S_S_i --------------------------
	.section	.nv.info._Z7forwardPfS_S_S_i,"",@"SHT_CUDA_INFO"
	.sectionflags	@""
	.align	4


	//----- nvinfo : EIATTR_CUDA_API_VERSION
	.align		4
        /*0000*/ 	.byte	0x04, 0x37
        /*0002*/ 	.short	(.L_87 - .L_86)
.L_86:
        /*0004*/ 	.word	0x00000082


	//----- nvinfo : EIATTR_KPARAM_INFO
	.align		4
.L_87:
        /*0008*/ 	.byte	0x04, 0x17
        /*000a*/ 	.short	(.L_89 - .L_88)
.L_88:
        /*000c*/ 	.word	0x00000000
        /*0010*/ 	.short	0x0004
        /*0012*/ 	.short	0x0020
        /*0014*/ 	.byte	0x00, 0xf0, 0x11, 0x00


	//----- nvinfo : EIATTR_KPARAM_INFO
	.align		4
.L_89:
        /*0018*/ 	.byte	0x04, 0x17
        /*001a*/ 	.short	(.L_91 - .L_90)
.L_90:
        /*001c*/ 	.word	0x00000000
        /*0020*/ 	.short	0x0003
        /*0022*/ 	.short	0x0018
        /*0024*/ 	.byte	0x00, 0xf5, 0x21, 0x00


	//----- nvinfo : EIATTR_KPARAM_INFO
	.align		4
.L_91:
        /*0028*/ 	.byte	0x04, 0x17
        /*002a*/ 	.short	(.L_93 - .L_92)
.L_92:
        /*002c*/ 	.word	0x00000000
        /*0030*/ 	.short	0x0002
        /*0032*/ 	.short	0x0010
        /*0034*/ 	.byte	0x00, 0xf5, 0x21, 0x00


	//----- nvinfo : EIATTR_KPARAM_INFO
	.align		4
.L_93:
        /*0038*/ 	.byte	0x04, 0x17
        /*003a*/ 	.short	(.L_95 - .L_94)
.L_94:
        /*003c*/ 	.word	0x00000000
        /*0040*/ 	.short	0x0001
        /*0042*/ 	.short	0x0008
        /*0044*/ 	.byte	0x00, 0xf5, 0x21, 0x00


	//----- nvinfo : EIATTR_KPARAM_INFO
	.align		4
.L_95:
        /*0048*/ 	.byte	0x04, 0x17
        /*004a*/ 	.short	(.L_97 - .L_96)
.L_96:
        /*004c*/ 	.word	0x00000000
        /*0050*/ 	.short	0x0000
        /*0052*/ 	.short	0x0000
        /*0054*/ 	.byte	0x00, 0xf5, 0x21, 0x00


	//----- nvinfo : EIATTR_SPARSE_MMA_MASK
	.align		4
.L_97:
        /*0058*/ 	.byte	0x03, 0x50
        /*005a*/ 	.short	0x0000


	//----- nvinfo : EIATTR_MAXREG_COUNT
	.align		4
        /*005c*/ 	.byte	0x03, 0x1b
        /*005e*/ 	.short	0x00ff


	//----- nvinfo : EIATTR_MERCURY_ISA_VERSION
	.align		4
        /*0060*/ 	.byte	0x03, 0x5f
        /*0062*/ 	.short	0x0101


	//----- nvinfo : EIATTR_VRC_CTA_INIT_COUNT
	.align		4
        /*0064*/ 	.byte	0x02, 0x4a
	.zero		1
	.zero		1


	//----- nvinfo : EIATTR_EXIT_INSTR_OFFSETS
	.align		4
        /*0068*/ 	.byte	0x04, 0x1c
        /*006a*/ 	.short	(.L_99 - .L_98)


	//   ....[0]....
.L_98:
        /*006c*/ 	.word	0x00000070


	//   ....[1]....
        /*0070*/ 	.word	0x00000140


	//----- nvinfo : EIATTR_CBANK_PARAM_SIZE
	.align		4
.L_99:
        /*0074*/ 	.byte	0x03, 0x19
        /*0076*/ 	.short	0x0024


	//----- nvinfo : EIATTR_PARAM_CBANK
	.align		4
        /*0078*/ 	.byte	0x04, 0x0a
        /*007a*/ 	.short	(.L_101 - .L_100)
	.align		4
.L_100:
        /*007c*/ 	.word	index@(.nv.constant0._Z7forwardPfS_S_S_i)
        /*0080*/ 	.short	0x0380
        /*0082*/ 	.short	0x0024


	//----- nvinfo : EIATTR_SW_WAR
	.align		4
.L_101:
        /*0084*/ 	.byte	0x04, 0x36
        /*0086*/ 	.short	(.L_103 - .L_102)
.L_102:
        /*0088*/ 	.word	0x00000008
.L_103:


//--------------------- .nv.callgraph             --------------------------
	.section	.nv.callgraph,"",@"SHT_CUDA_CALLGRAPH"
	.align	4
	.sectionentsize	8
	.align		4
        /*0000*/ 	.word	0x00000000
	.align		4
        /*0004*/ 	.word	0xffffffff
	.align		4
        /*0008*/ 	.word	0x00000000
	.align		4
        /*000c*/ 	.word	0xfffffffe
	.align		4
        /*0010*/ 	.word	0x00000000
	.align		4
        /*0014*/ 	.word	0xfffffffd
	.align		4
        /*0018*/ 	.word	0x00000000
	.align		4
        /*001c*/ 	.word	0xfffffffc


//--------------------- .text._Z14update_weightsPfS_S_S_f --------------------------
	.section	.text._Z14update_weightsPfS_S_S_f,"ax",@progbits
	.align	128
        .global         _Z14update_weightsPfS_S_S_f
        .type           _Z14update_weightsPfS_S_S_f,@function
        .size           _Z14update_weightsPfS_S_S_f,(.L_x_34 - _Z14update_weightsPfS_S_S_f)
        .other          _Z14update_weightsPfS_S_S_f,@"STO_CUDA_ENTRY STV_DEFAULT"
_Z14update_weightsPfS_S_S_f:
.text._Z14update_weightsPfS_S_S_f:
[----:B------:R-:W-:Y:S01]  /*0000*/  LDC R1, c[0x0][0x37c] ;  /* 0x0000df00ff017b82 */ /* 0x000fe20000000800 */
[----:B------:R-:W0:Y:S07]  /*0010*/  S2R R0, SR_TID.X ;  /* 0x0000000000007919 */ /* 0x000e2e0000002100 */
[----:B------:R-:W1:Y:S01]  /*0020*/  S2UR UR4, SR_CTAID.X ;  /* 0x00000000000479c3 */ /* 0x000e620000002500 */
[----:B------:R-:W1:Y:S02]  /*0030*/  LDCU UR5, c[0x0][0x360] ;  /* 0x00006c00ff0577ac */ /* 0x000e640008000800 */
[----:B-1----:R-:W-:Y:S01]  /*0040*/  UIMAD UR4, UR4, UR5, URZ ;  /* 0x00000005040472a4 */ /* 0x002fe2000f8e02ff */
[----:B0-----:R-:W-:-:S05]  /*0050*/  IADD3 R0, PT, PT, -R0, RZ, RZ ;  /* 0x000000ff00007210 */ /* 0x001fca0007ffe1ff */
[----:B------:R-:W-:-:S13]  /*0060*/  ISETP.NE.AND P0, PT, R0, UR4, PT ;  /* 0x0000000400007c0c */ /* 0x000fda000bf05270 */
[----:B------:R-:W-:Y:S05]  /*0070*/  @P0 EXIT ;  /* 0x000000000000094d */ /* 0x000fea0003800000 */
[----:B------:R-:W0:Y:S01]  /*0080*/  LDC.64 R2, c[0x0][0x388] ;  /* 0x0000e200ff027b82 */ /* 0x000e220000000a00 */
[----:B------:R-:W0:Y:S01]  /*0090*/  LDCU.64 UR4, c[0x0][0x358] ;  /* 0x00006b00ff0477ac */ /* 0x000e220008000a00 */
[----:B------:R-:W1:Y:S06]  /*00a0*/  LDCU UR6, c[0x0][0x3a0] ;  /* 0x00007400ff0677ac */ /* 0x000e6c0008000800 */
[----:B------:R-:W2:Y:S01]  /*00b0*/  LDC.64 R4, c[0x0][0x380] ;  /* 0x0000e000ff047b82 */ /* 0x000ea20000000a00 */
[----:B0-----:R-:W1:Y:S04]  /*00c0*/  LDG.E R2, desc[UR4][R2.64] ;  /* 0x0000000402027981 */ /* 0x001e68000c1e1900 */
[----:B--2---:R-:W1:Y:S03]  /*00d0*/  LDG.E R11, desc[UR4][R4.64] ;  /* 0x00000004040b7981 */ /* 0x004e66000c1e1900 */
[----:B------:R-:W0:Y:S08]  /*00e0*/  LDC.64 R6, c[0x0][0x398] ;  /* 0x0000e600ff067b82 */ /* 0x000e300000000a00 */
[----:B------:R-:W2:Y:S01]  /*00f0*/  LDC.64 R8, c[0x0][0x390] ;  /* 0x0000e400ff087b82 */ /* 0x000ea20000000a00 */
[----:B-1----:R-:W-:-:S05]  /*0100*/  FFMA R11, -R2, UR6, R11 ;  /* 0x00000006020b7c23 */ /* 0x002fca000800010b */
[----:B------:R-:W-:Y:S04]  /*0110*/  STG.E desc[UR4][R4.64], R11 ;  /* 0x0000000b04007986 */ /* 0x000fe8000c101904 */
[----:B0-----:R-:W3:Y:S04]  /*0120*/  LDG.E R6, desc[UR4][R6.64] ;  /* 0x0000000406067981 */ /* 0x001ee8000c1e1900 */
[----:B--2---:R-:W3:Y:S02]  /*0130*/  LDG.E R13, desc[UR4][R8.64] ;  /* 0x00000004080d7981 */ /* 0x004ee4000c1e1900 */
[----:B---3--:R-:W-:-:S05]  /*0140*/  FFMA R13, -R6, UR6, R13 ;  /* 0x00000006060d7c23 */ /* 0x008fca000800010d */
[----:B------:R-:W-:Y:S01]  /*0150*/  STG.E desc[UR4][R8.64], R13 ;  /* 0x0000000d08007986 */ /* 0x000fe2000c101904 */
[----:B------:R-:W-:Y:S05]  /*0160*/  EXIT ;  /* 0x000000000000794d */ /* 0x000fea0003800000 */
.L_x_0:
[----:B------:R-:W-:-:S00]  /*0170*/  BRA `(.L_x_0) ;  /* 0xfffffffc00fc7947 */ /* 0x000fc0000383ffff */
[----:B------:R-:W-:-:S00]  /*0180*/  NOP ;  /* 0x0000000000007918 */ /* 0x000fc00000000000 */
[----:B------:R-:W-:-:S00]  /*0190*/  NOP ;  /* 0x0000000000007918 */ /* 0x000fc00000000000 */
[----:B------:R-:W-:-:S00]  /*01a0*/  NOP ;  /* 0x0000000000007918 */ /* 0x000fc00000000000 */
[----:B------:R-:W-:-:S00]  /*01b0*/  NOP ;  /* 0x0000000000007918 */ /* 0x000fc00000000000 */
[----:B------:R-:W-:-:S00]  /*01c0*/  NOP ;  /* 0x0000000000007918 */ /* 0x000fc00000000000 */
[----:B------:R-:W-:-:S00]  /*01d0*/  NOP ;  /* 0x0000000000007918 */ /* 0x000fc00000000000 */
[----:B------:R-:W-:-:S00]  /*01e0*/  NOP ;  /* 0x0000000000007918 */ /* 0x000fc00000000000 */
[----:B------:R-:W-:-:S00]  /*01f0*/  NOP ;  /* 0x0000000000007918 */ /* 0x000fc00000000000 */
.L_x_34:


//--------------------- .text._Z19calculate_gradientsPfS_S_S_S_i --------------------------
	.section	.text._Z19calculate_gradientsPfS_S_S_S_i,"ax",@progbits
	.align	128
        .global         _Z19calculate_gradientsPfS_S_S_S_i
        .type           _Z19calculate_gradientsPfS_S_S_S_i,@function
        .size           _Z19calculate_gradientsPfS_S_S_S_i,(.L_x_32 - _Z19calculate_gradientsPfS_S_S_S_i)
        .other          _Z19calculate_gradientsPfS_S_S_S_i,@"STO_CUDA_ENTRY STV_DEFAULT"
_Z19calculate_gradientsPfS_S_S_S_i:
.text._Z19calculate_gradientsPfS_S_S_S_i:
[----:B------:R-:W-:Y:S01]  /*0000*/  LDC R1, c[0x0][0x37c] ;  /* 0x0000df00ff017b82 */ /* 0x000fe20000000800 */
[----:B------:R-:W0:Y:S07]  /*0010*/  S2R R0, SR_TID.X ;  /* 0x0000000000007919 */ /* 0x000e2e0000002100 */
[----:B------:R-:W0:Y:S01]  /*0020*/  S2UR UR4, SR_CTAID.X ;  /* 0x00000000000479c3 */ /* 0x000e220000002500 */
[----:B------:R-:W1:Y:S07]  /*0030*/  LDCU UR6, c[0x0][0x3a8] ;  /* 0x00007500ff0677ac */ /* 0x000e6e0008000800 */
[----:B------:R-:W0:Y:S02]  /*0040*/  LDC R3, c[0x0][0x360] ;  /* 0x0000d800ff037b82 */ /* 0x000e240000000800 */
[----:B0-----:R-:W-:-:S05]  /*0050*/  IMAD R3, R3, UR4, R0 ;  /* 0x0000000403037c24 */ /* 0x001fca000f8e0200 */
[----:B-1----:R-:W-:-:S13]  /*0060*/  ISETP.GE.AND P0, PT, R3, UR6, PT ;  /* 0x0000000603007c0c */ /* 0x002fda000bf06270 */
[----:B------:R-:W-:Y:S05]  /*0070*/  @P0 EXIT ;  /* 0x000000000000094d */ /* 0x000fea0003800000 */
[----:B------:R-:W0:Y:S01]  /*0080*/  LDC.64 R6, c[0x0][0x390] ;  /* 0x0000e400ff067b82 */ /* 0x000e220000000a00 */
[----:B------:R-:W1:Y:S07]  /*0090*/  LDCU.64 UR4, c[0x0][0x358] ;  /* 0x00006b00ff0477ac */ /* 0x000e6e0008000a00 */
[----:B------:R-:W2:Y:S08]  /*00a0*/  LDC.64 R4, c[0x0][0x388] ;  /* 0x0000e200ff047b82 */ /* 0x000eb00000000a00 */
[----:B------:R-:W3:Y:S01]  /*00b0*/  LDC.64 R8, c[0x0][0x380] ;  /* 0x0000e000ff087b82 */ /* 0x000ee20000000a00 */
[----:B0-----:R-:W-:-:S06]  /*00c0*/  IMAD.WIDE R6, R3, 0x4, R6 ;  /* 0x0000000403067825 */ /* 0x001fcc00078e0206 */
[----:B-1----:R-:W4:Y:S01]  /*00d0*/  LDG.E R7, desc[UR4][R6.64] ;  /* 0x0000000406077981 */ /* 0x002f22000c1e1900 */
[----:B--2---:R-:W-:-:S05]  /*00e0*/  IMAD.WIDE R4, R3, 0x4, R4 ;  /* 0x0000000403047825 */ /* 0x004fca00078e0204 */
[----:B------:R-:W4:Y:S01]  /*00f0*/  LDG.E R0, desc[UR4][R4.64] ;  /* 0x0000000404007981 */ /* 0x000f22000c1e1900 */
[----:B---3--:R-:W-:-:S06]  /*0100*/  IMAD.WIDE R8, R3, 0x4, R8 ;  /* 0x0000000403087825 */ /* 0x008fcc00078e0208 */
[----:B------:R-:W2:Y:S01]  /*0110*/  LDG.E R9, desc[UR4][R8.64] ;  /* 0x0000000408097981 */ /* 0x000ea2000c1e1900 */
[----:B------:R-:W-:-:S04]  /*0120*/  I2FP.F32.S32 R3, UR6 ;  /* 0x0000000600037c45 */ /* 0x000fc80008201400 */
[----:B------:R-:W0:Y:S01]  /*0130*/  MUFU.RCP R10, R3 ;  /* 0x00000003000a7308 */ /* 0x000e220000001000 */
[----:B------:R-:W-:Y:S01]  /*0140*/  BSSY.RECONVERGENT B0, `(.L_x_1) ;  /* 0x000000d000007945 */ /* 0x000fe20003800200 */
[----:B0-----:R-:W-:-:S04]  /*0150*/  FFMA R11, -R3, R10, 1 ;  /* 0x3f800000030b7423 */ /* 0x001fc8000000010a */
[----:B------:R-:W-:Y:S01]  /*0160*/  FFMA R11, R10, R11, R10 ;  /* 0x0000000b0a0b7223 */ /* 0x000fe2000000000a */
[----:B----4-:R-:W-:-:S04]  /*0170*/  FADD R0, R0, -R7 ;  /* 0x8000000700007221 */ /* 0x010fc80000000000 */
[----:B--2---:R-:W-:-:S04]  /*0180*/  FMUL R2, R0, R9 ;  /* 0x0000000900027220 */ /* 0x004fc80000400000 */
[----:B------:R-:W0:Y:S01]  /*0190*/  FCHK P0, R2, R3 ;  /* 0x0000000302007302 */ /* 0x000e220000000000 */
[----:B------:R-:W-:-:S04]  /*01a0*/  FFMA R10, R2, R11, RZ ;  /* 0x0000000b020a7223 */ /* 0x000fc800000000ff */
[----:B------:R-:W-:-:S04]  /*01b0*/  FFMA R4, -R3, R10, R2 ;  /* 0x0000000a03047223 */ /* 0x000fc80000000102 */
[----:B------:R-:W-:Y:S01]  /*01c0*/  FFMA R11, R11, R4, R10 ;  /* 0x000000040b0b7223 */ /* 0x000fe2000000000a */
[----:B0-----:R-:W-:Y:S06]  /*01d0*/  @!P0 BRA `(.L_x_2) ;  /* 0x00000000000c8947 */ /* 0x001fec0003800000 */
[----:B------:R-:W-:-:S07]  /*01e0*/  MOV R4, 0x200 ;  /* 0x0000020000047802 */ /* 0x000fce0000000f00 */
[----:B------:R-:W-:Y:S05]  /*01f0*/  CALL.REL.NOINC `($__internal_0_$__cuda_sm3x_div_rn_noftz_f32_slowpath) ;  /* 0x0000000000547944 */ /* 0x000fea0003c00000 */
[----:B------:R-:W-:-:S07]  /*0200*/  IMAD.MOV.U32 R11, RZ, RZ, R2 ;  /* 0x000000ffff0b7224 */ /* 0x000fce00078e0002 */
.L_x_2:
[----:B------:R-:W-:Y:S05]  /*0210*/  BSYNC.RECONVERGENT B0 ;  /* 0x0000000000007941 */ /* 0x000fea0003800200 */
.L_x_1:
[----:B------:R-:W0:Y:S01]  /*0220*/  MUFU.RCP R2, R3 ;  /* 0x0000000300027308 */ /* 0x000e220000001000 */
[----:B------:R-:W1:Y:S07]  /*0230*/  LDC.64 R4, c[0x0][0x398] ;  /* 0x0000e600ff047b82 */ /* 0x000e6e0000000a00 */
[----:B------:R-:W2:Y:S01]  /*0240*/  FCHK P0, R0, R3 ;  /* 0x0000000300007302 */ /* 0x000ea20000000000 */
[----:B0-----:R-:W-:-:S04]  /*0250*/  FFMA R7, -R3, R2, 1 ;  /* 0x3f80000003077423 */ /* 0x001fc80000000102 */
[----:B------:R-:W-:-:S04]  /*0260*/  FFMA R9, R2, R7, R2 ;  /* 0x0000000702097223 */ /* 0x000fc80000000002 */
[----:B------:R-:W-:Y:S01]  /*0270*/  FFMA R2, R0, R9, RZ ;  /* 0x0000000900027223 */ /* 0x000fe200000000ff */
[----:B-1----:R0:W-:Y:S01]  /*0280*/  REDG.E.ADD.F32.FTZ.RN.STRONG.GPU desc[UR4][R4.64], R11 ;  /* 0x0000000b040079a6 */ /* 0x0021e2000c12f304 */
[----:B------:R-:W-:Y:S02]  /*0290*/  BSSY.RECONVERGENT B0, `(.L_x_3) ;  /* 0x0000008000007945 */ /* 0x000fe40003800200 */
[----:B------:R-:W-:-:S04]  /*02a0*/  FFMA R7, -R3, R2, R0 ;  /* 0x0000000203077223 */ /* 0x000fc80000000100 */
[----:B------:R-:W-:Y:S01]  /*02b0*/  FFMA R7, R9, R7, R2 ;  /* 0x0000000709077223 */ /* 0x000fe20000000002 */
[----:B--2---:R-:W-:Y:S06]  /*02c0*/  @!P0 BRA `(.L_x_4) ;  /* 0x0000000000108947 */ /* 0x004fec0003800000 */
[----:B------:R-:W-:Y:S01]  /*02d0*/  IMAD.MOV.U32 R2, RZ, RZ, R0 ;  /* 0x000000ffff027224 */ /* 0x000fe200078e0000 */
[----:B0-----:R-:W-:-:S07]  /*02e0*/  MOV R4, 0x300 ;  /* 0x0000030000047802 */ /* 0x001fce0000000f00 */
[----:B------:R-:W-:Y:S05]  /*02f0*/  CALL.REL.NOINC `($__internal_0_$__cuda_sm3x_div_rn_noftz_f32_slowpath) ;  /* 0x0000000000147944 */ /* 0x000fea0003c00000 */
[----:B------:R-:W-:-:S07]  /*0300*/  IMAD.MOV.U32 R7, RZ, RZ, R2 ;  /* 0x000000ffff077224 */ /* 0x000fce00078e0002 */
.L_x_4:
[----:B------:R-:W-:Y:S05]  /*0310*/  BSYNC.RECONVERGENT B0 ;  /* 0x0000000000007941 */ /* 0x000fea0003800200 */
.L_x_3:
[----:B------:R-:W1:Y:S02]  /*0320*/  LDC.64 R2, c[0x0][0x3a0] ;  /* 0x0000e800ff027b82 */ /* 0x000e640000000a00 */
[----:B-1----:R-:W-:Y:S01]  /*0330*/  REDG.E.ADD.F32.FTZ.RN.STRONG.GPU desc[UR4][R2.64], R7 ;  /* 0x00000007020079a6 */ /* 0x002fe2000c12f304 */
[----:B------:R-:W-:Y:S05]  /*0340*/  EXIT ;  /* 0x000000000000794d */ /* 0x000fea0003800000 */
        .weak           $__internal_0_$__cuda_sm3x_div_rn_noftz_f32_slowpath
        .type           $__internal_0_$__cuda_sm3x_div_rn_noftz_f32_slowpath,@function
        .size           $__internal_0_$__cuda_sm3x_div_rn_noftz_f32_slowpath,(.L_x_32 - $__internal_0_$__cuda_sm3x_div_rn_noftz_f32_slowpath)
$__internal_0_$__cuda_sm3x_div_rn_noftz_f32_slowpath:
[--C-:B------:R-:W-:Y:S01]  /*0350*/  SHF.R.U32.HI R6, RZ, 0x17, R3.reuse ;  /* 0x00000017ff067819 */ /* 0x100fe20000011603 */
[----:B------:R-:W-:Y:S01]  /*0360*/  BSSY.RECONVERGENT B1, `(.L_x_5) ;  /* 0x0000063000017945 */ /* 0x000fe20003800200 */
[----:B------:R-:W-:Y:S02]  /*0370*/  SHF.R.U32.HI R5, RZ, 0x17, R2 ;  /* 0x00000017ff057819 */ /* 0x000fe40000011602 */
[----:B------:R-:W-:Y:S02]  /*0380*/  LOP3.LUT R12, R6, 0xff, RZ, 0xc0, !PT ;  /* 0x000000ff060c7812 */ /* 0x000fe400078ec0ff */
[----:B------:R-:W-:Y:S01]  /*0390*/  LOP3.LUT R10, R5, 0xff, RZ, 0xc0, !PT ;  /* 0x000000ff050a7812 */ /* 0x000fe200078ec0ff */
[----:B------:R-:W-:Y:S02]  /*03a0*/  IMAD.MOV.U32 R5, RZ, RZ, R3 ;  /* 0x000000ffff057224 */ /* 0x000fe400078e0003 */
[----:B------:R-:W-:Y:S02]  /*03b0*/  VIADD R8, R12, 0xffffffff ;  /* 0xffffffff0c087836 */ /* 0x000fe40000000000 */
[----:B------:R-:W-:-:S03]  /*03c0*/  VIADD R7, R10, 0xffffffff ;  /* 0xffffffff0a077836 */ /* 0x000fc60000000000 */
[----:B------:R-:W-:-:S04]  /*03d0*/  ISETP.GT.U32.AND P0, PT, R8, 0xfd, PT ;  /* 0x000000fd0800780c */ /* 0x000fc80003f04070 */
[----:B------:R-:W-:-:S13]  /*03e0*/  ISETP.GT.U32.OR P0, PT, R7, 0xfd, P0 ;  /* 0x000000fd0700780c */ /* 0x000fda0000704470 */
[----:B------:R-:W-:Y:S01]  /*03f0*/  @!P0 IMAD.MOV.U32 R6, RZ, RZ, RZ ;  /* 0x000000ffff068224 */ /* 0x000fe200078e00ff */
[----:B------:R-:W-:Y:S06]  /*0400*/  @!P0 BRA `(.L_x_6) ;  /* 0x00000000005c8947 */ /* 0x000fec0003800000 */
[----:B------:R-:W-:Y:S02]  /*0410*/  FSETP.GTU.FTZ.AND P0, PT, |R2|, +INF , PT ;  /* 0x7f8000000200780b */ /* 0x000fe40003f1c200 */
[----:B------:R-:W-:-:S04]  /*0420*/  FSETP.GTU.FTZ.AND P1, PT, |R3|, +INF , PT ;  /* 0x7f8000000300780b */ /* 0x000fc80003f3c200 */
[----:B------:R-:W-:-:S13]  /*0430*/  PLOP3.LUT P0, PT, P0, P1, PT, 0xf8, 0x8f ;  /* 0x00000000008f781c */ /* 0x000fda0000703f70 */
[----:B------:R-:W-:Y:S05]  /*0440*/  @P0 BRA `(.L_x_7) ;  /* 0x00000004004c0947 */ /* 0x000fea0003800000 */
[----:B------:R-:W-:-:S13]  /*0450*/  LOP3.LUT P0, RZ, R5, 0x7fffffff, R2, 0xc8, !PT ;  /* 0x7fffffff05ff7812 */ /* 0x000fda000780c802 */
[----:B------:R-:W-:Y:S05]  /*0460*/  @!P0 BRA `(.L_x_8) ;  /* 0x00000004003c8947 */ /* 0x000fea0003800000 */
[C---:B------:R-:W-:Y:S02]  /*0470*/  FSETP.NEU.FTZ.AND P2, PT, |R2|.reuse, +INF , PT ;  /* 0x7f8000000200780b */ /* 0x040fe40003f5d200 */
[----:B------:R-:W-:Y:S02]  /*0480*/  FSETP.NEU.FTZ.AND P1, PT, |R3|, +INF , PT ;  /* 0x7f8000000300780b */ /* 0x000fe40003f3d200 */
[----:B------:R-:W-:-:S11]  /*0490*/  FSETP.NEU.FTZ.AND P0, PT, |R2|, +INF , PT ;  /* 0x7f8000000200780b */ /* 0x000fd60003f1d200 */
[----:B------:R-:W-:Y:S05]  /*04a0*/  @!P1 BRA !P2, `(.L_x_8) ;  /* 0x00000004002c9947 */ /* 0x000fea0005000000 */
[----:B------:R-:W-:-:S04]  /*04b0*/  LOP3.LUT P2, RZ, R2, 0x7fffffff, RZ, 0xc0, !PT ;  /* 0x7fffffff02ff7812 */ /* 0x000fc8000784c0ff */
[----:B------:R-:W-:-:S13]  /*04c0*/  PLOP3.LUT P1, PT, P1, P2, PT, 0x2f, 0xf2 ;  /* 0x0000000000f2781c */ /* 0x000fda0000f24577 */
[----:B------:R-:W-:Y:S05]  /*04d0*/  @P1 BRA `(.L_x_9) ;  /* 0x0000000400181947 */ /* 0x000fea0003800000 */
[----:B------:R-:W-:-:S04]  /*04e0*/  LOP3.LUT P1, RZ, R5, 0x7fffffff, RZ, 0xc0, !PT ;  /* 0x7fffffff05ff7812 */ /* 0x000fc8000782c0ff */
[----:B------:R-:W-:-:S13]  /*04f0*/  PLOP3.LUT P0, PT, P0, P1, PT, 0x2f, 0xf2 ;  /* 0x0000000000f2781c */ /* 0x000fda0000702577 */
[----:B------:R-:W-:Y:S05]  /*0500*/  @P0 BRA `(.L_x_10) ;  /* 0x0000000400000947 */ /* 0x000fea0003800000 */
[----:B------:R-:W-:Y:S02]  /*0510*/  ISETP.GE.AND P0, PT, R7, RZ, PT ;  /* 0x000000ff0700720c */ /* 0x000fe40003f06270 */
[----:B------:R-:W-:-:S11]  /*0520*/  ISETP.GE.AND P1, PT, R8, RZ, PT ;  /* 0x000000ff0800720c */ /* 0x000fd60003f26270 */
[----:B------:R-:W-:Y:S02]  /*0530*/  @P0 IMAD.MOV.U32 R6, RZ, RZ, RZ ;  /* 0x000000ffff060224 */ /* 0x000fe400078e00ff */
[----:B------:R-:W-:Y:S01]  /*0540*/  @!P0 FFMA R2, R2, 1.84467440737095516160e+19, RZ ;  /* 0x5f80000002028823 */ /* 0x000fe200000000ff */
[----:B------:R-:W-:Y:S02]  /*0550*/  @!P0 IMAD.MOV.U32 R6, RZ, RZ, -0x40 ;  /* 0xffffffc0ff068424 */ /* 0x000fe400078e00ff */
[----:B------:R-:W-:Y:S02]  /*0560*/  @!P1 FFMA R5, R3, 1.84467440737095516160e+19, RZ ;  /* 0x5f80000003059823 */ /* 0x000fe400000000ff */
[----:B------:R-:W-:-:S07]  /*0570*/  @!P1 VIADD R6, R6, 0x40 ;  /* 0x0000004006069836 */ /* 0x000fce0000000000 */
.L_x_6:
[----:B------:R-:W-:Y:S01]  /*0580*/  LEA R8, R12, 0xc0800000, 0x17 ;  /* 0xc08000000c087811 */ /* 0x000fe200078eb8ff */
[----:B------:R-:W-:Y:S04]  /*0590*/  BSSY.RECONVERGENT B2, `(.L_x_11) ;  /* 0x0000036000027945 */ /* 0x000fe80003800200 */
[----:B------:R-:W-:Y:S02]  /*05a0*/  IMAD.IADD R8, R5, 0x1, -R8 ;  /* 0x0000000105087824 */ /* 0x000fe400078e0a08 */
[----:B------:R-:W-:Y:S02]  /*05b0*/  VIADD R5, R10, 0xffffff81 ;  /* 0xffffff810a057836 */ /* 0x000fe40000000000 */
[----:B------:R-:W0:Y:S01]  /*05c0*/  MUFU.RCP R7, R8 ;  /* 0x0000000800077308 */ /* 0x000e220000001000 */
[----:B------:R-:W-:Y:S01]  /*05d0*/  FADD.FTZ R9, -R8, -RZ ;  /* 0x800000ff08097221 */ /* 0x000fe20000010100 */
[----:B------:R-:W-:-:S03]  /*05e0*/  IMAD R2, R5, -0x800000, R2 ;  /* 0xff80000005027824 */ /* 0x000fc600078e0202 */
[----:B0-----:R-:W-:-:S04]  /*05f0*/  FFMA R10, R7, R9, 1 ;  /* 0x3f800000070a7423 */ /* 0x001fc80000000009 */
[----:B------:R-:W-:-:S04]  /*0600*/  FFMA R14, R7, R10, R7 ;  /* 0x0000000a070e7223 */ /* 0x000fc80000000007 */
[----:B------:R-:W-:-:S04]  /*0610*/  FFMA R7, R2, R14, RZ ;  /* 0x0000000e02077223 */ /* 0x000fc800000000ff */
[----:B------:R-:W-:-:S04]  /*0620*/  FFMA R10, R9, R7, R2 ;  /* 0x00000007090a7223 */ /* 0x000fc80000000002 */
[----:B------:R-:W-:Y:S01]  /*0630*/  FFMA R11, R14, R10, R7 ;  /* 0x0000000a0e0b7223 */ /* 0x000fe20000000007 */
[----:B------:R-:W-:-:S03]  /*0640*/  IADD3 R7, PT, PT, R5, 0x7f, -R12 ;  /* 0x0000007f05077810 */ /* 0x000fc60007ffe80c */
[----:B------:R-:W-:Y:S02]  /*0650*/  FFMA R10, R9, R11, R2 ;  /* 0x0000000b090a7223 */ /* 0x000fe40000000002 */
[----:B------:R-:W-:Y:S02]  /*0660*/  IMAD.IADD R7, R7, 0x1, R6 ;  /* 0x0000000107077824 */ /* 0x000fe400078e0206 */
[----:B------:R-:W-:-:S05]  /*0670*/  FFMA R2, R14, R10, R11 ;  /* 0x0000000a0e027223 */ /* 0x000fca000000000b */
[----:B------:R-:W-:-:S04]  /*0680*/  SHF.R.U32.HI R5, RZ, 0x17, R2 ;  /* 0x00000017ff057819 */ /* 0x000fc80000011602 */
[----:B------:R-:W-:-:S05]  /*0690*/  LOP3.LUT R5, R5, 0xff, RZ, 0xc0, !PT ;  /* 0x000000ff05057812 */ /* 0x000fca00078ec0ff */
[----:B------:R-:W-:-:S04]  /*06a0*/  IMAD.IADD R9, R5, 0x1, R7 ;  /* 0x0000000105097824 */ /* 0x000fc800078e0207 */
[----:B------:R-:W-:-:S05]  /*06b0*/  VIADD R5, R9, 0xffffffff ;  /* 0xffffffff09057836 */ /* 0x000fca0000000000 */
[----:B------:R-:W-:-:S13]  /*06c0*/  ISETP.GE.U32.AND P0, PT, R5, 0xfe, PT ;  /* 0x000000fe0500780c */ /* 0x000fda0003f06070 */
[----:B------:R-:W-:Y:S05]  /*06d0*/  @!P0 BRA `(.L_x_12) ;  /* 0x0000000000808947 */ /* 0x000fea0003800000 */
[----:B------:R-:W-:-:S13]  /*06e0*/  ISETP.GT.AND P0, PT, R9, 0xfe, PT ;  /* 0x000000fe0900780c */ /* 0x000fda0003f04270 */
[----:B------:R-:W-:Y:S05]  /*06f0*/  @P0 BRA `(.L_x_13) ;  /* 0x00000000006c0947 */ /* 0x000fea0003800000 */
[----:B------:R-:W-:-:S13]  /*0700*/  ISETP.GE.AND P0, PT, R9, 0x1, PT ;  /* 0x000000010900780c */ /* 0x000fda0003f06270 */
[----:B------:R-:W-:Y:S05]  /*0710*/  @P0 BRA `(.L_x_14) ;  /* 0x0000000000740947 */ /* 0x000fea0003800000 */
[----:B------:R-:W-:Y:S02]  /*0720*/  ISETP.GE.AND P0, PT, R9, -0x18, PT ;  /* 0xffffffe80900780c */ /* 0x000fe40003f06270 */
[----:B------:R-:W-:-:S11]  /*0730*/  LOP3.LUT R2, R2, 0x80000000, RZ, 0xc0, !PT ;  /* 0x8000000002027812 */ /* 0x000fd600078ec0ff */
[----:B------:R-:W-:Y:S05]  /*0740*/  @!P0 BRA `(.L_x_14) ;  /* 0x0000000000688947 */ /* 0x000fea0003800000 */
[CCC-:B------:R-:W-:Y:S01]  /*0750*/  FFMA.RZ R5, R14.reuse, R10.reuse, R11.reuse ;  /* 0x0000000a0e057223 */ /* 0x1c0fe2000000c00b */
[C---:B------:R-:W-:Y:S02]  /*0760*/  VIADD R8, R9.reuse, 0x20 ;  /* 0x0000002009087836 */ /* 0x040fe40000000000 */
[CCC-:B------:R-:W-:Y:S01]  /*0770*/  FFMA.RM R6, R14.reuse, R10.reuse, R11.reuse ;  /* 0x0000000a0e067223 */ /* 0x1c0fe2000000400b */
[----:B------:R-:W-:Y:S02]  /*0780*/  ISETP.NE.AND P2, PT, R9, RZ, PT ;  /* 0x000000ff0900720c */ /* 0x000fe40003f45270 */
[----:B------:R-:W-:Y:S01]  /*0790*/  LOP3.LUT R7, R5, 0x7fffff, RZ, 0xc0, !PT ;  /* 0x007fffff05077812 */ /* 0x000fe200078ec0ff */
[----:B------:R-:W-:Y:S01]  /*07a0*/  FFMA.RP R5, R14, R10, R11 ;  /* 0x0000000a0e057223 */ /* 0x000fe2000000800b */
[----:B------:R-:W-:Y:S01]  /*07b0*/  ISETP.NE.AND P1, PT, R9, RZ, PT ;  /* 0x000000ff0900720c */ /* 0x000fe20003f25270 */
[----:B------:R-:W-:Y:S01]  /*07c0*/  IMAD.MOV R9, RZ, RZ, -R9 ;  /* 0x000000ffff097224 */ /* 0x000fe200078e0a09 */
[----:B------:R-:W-:-:S02]  /*07d0*/  LOP3.LUT R7, R7, 0x800000, RZ, 0xfc, !PT ;  /* 0x0080000007077812 */ /* 0x000fc400078efcff */
[----:B------:R-:W-:Y:S02]  /*07e0*/  FSETP.NEU.FTZ.AND P0, PT, R5, R6, PT ;  /* 0x000000060500720b */ /* 0x000fe40003f1d000 */
[----:B------:R-:W-:Y:S02]  /*07f0*/  SHF.L.U32 R8, R7, R8, RZ ;  /* 0x0000000807087219 */ /* 0x000fe400000006ff */
[----:B------:R-:W-:Y:S02]  /*0800*/  SEL R6, R9, RZ, P2 ;  /* 0x000000ff09067207 */ /* 0x000fe40001000000 */
[----:B------:R-:W-:Y:S02]  /*0810*/  ISETP.NE.AND P1, PT, R8, RZ, P1 ;  /* 0x000000ff0800720c */ /* 0x000fe40000f25270 */
[----:B------:R-:W-:Y:S02]  /*0820*/  SHF.R.U32.HI R6, RZ, R6, R7 ;  /* 0x00000006ff067219 */ /* 0x000fe40000011607 */
[----:B------:R-:W-:-:S02]  /*0830*/  PLOP3.LUT P0, PT, P0, P1, PT, 0xf8, 0x8f ;  /* 0x00000000008f781c */ /* 0x000fc40000703f70 */
[----:B------:R-:W-:Y:S02]  /*0840*/  SHF.R.U32.HI R8, RZ, 0x1, R6 ;  /* 0x00000001ff087819 */ /* 0x000fe40000011606 */
[----:B------:R-:W-:-:S04]  /*0850*/  SEL R5, RZ, 0x1, !P0 ;  /* 0x00000001ff057807 */ /* 0x000fc80004000000 */
[----:B------:R-:W-:-:S04]  /*0860*/  LOP3.LUT R5, R5, 0x1, R8, 0xf8, !PT ;  /* 0x0000000105057812 */ /* 0x000fc800078ef808 */
[----:B------:R-:W-:-:S05]  /*0870*/  LOP3.LUT R5, R5, R6, RZ, 0xc0, !PT ;  /* 0x0000000605057212 */ /* 0x000fca00078ec0ff */
[----:B------:R-:W-:-:S05]  /*0880*/  IMAD.IADD R5, R8, 0x1, R5 ;  /* 0x0000000108057824 */ /* 0x000fca00078e0205 */
[----:B------:R-:W-:Y:S01]  /*0890*/  LOP3.LUT R2, R5, R2, RZ, 0xfc, !PT ;  /* 0x0000000205027212 */ /* 0x000fe200078efcff */
[----:B------:R-:W-:Y:S06]  /*08a0*/  BRA `(.L_x_14) ;  /* 0x0000000000107947 */ /* 0x000fec0003800000 */
.L_x_13:
[----:B------:R-:W-:-:S04]  /*08b0*/  LOP3.LUT R2, R2, 0x80000000, RZ, 0xc0, !PT ;  /* 0x8000000002027812 */ /* 0x000fc800078ec0ff */
[----:B------:R-:W-:Y:S01]  /*08c0*/  LOP3.LUT R2, R2, 0x7f800000, RZ, 0xfc, !PT ;  /* 0x7f80000002027812 */ /* 0x000fe200078efcff */
[----:B------:R-:W-:Y:S06]  /*08d0*/  BRA `(.L_x_14) ;  /* 0x0000000000047947 */ /* 0x000fec0003800000 */
.L_x_12:
[----:B------:R-:W-:-:S07]  /*08e0*/  IMAD R2, R7, 0x800000, R2 ;  /* 0x0080000007027824 */ /* 0x000fce00078e0202 */
.L_x_14:
[----:B------:R-:W-:Y:S05]  /*08f0*/  BSYNC.RECONVERGENT B2 ;  /* 0x0000000000027941 */ /* 0x000fea0003800200 */
.L_x_11:
[----:B------:R-:W-:Y:S05]  /*0900*/  BRA `(.L_x_15) ;  /* 0x0000000000207947 */ /* 0x000fea0003800000 */
.L_x_10:
[----:B------:R-:W-:-:S04]  /*0910*/  LOP3.LUT R2, R5, 0x80000000, R2, 0x48, !PT ;  /* 0x8000000005027812 */ /* 0x000fc800078e4802 */
[----:B------:R-:W-:Y:S01]  /*0920*/  LOP3.LUT R2, R2, 0x7f800000, RZ, 0xfc, !PT ;  /* 0x7f80000002027812 */ /* 0x000fe200078efcff */
[----:B------:R-:W-:Y:S06]  /*0930*/  BRA `(.L_x_15) ;  /* 0x0000000000147947 */ /* 0x000fec0003800000 */
.L_x_9:
[----:B------:R-:W-:Y:S01]  /*0940*/  LOP3.LUT R2, R5, 0x80000000, R2, 0x48, !PT ;  /* 0x8000000005027812 */ /* 0x000fe200078e4802 */
[----:B------:R-:W-:Y:S06]  /*0950*/  BRA `(.L_x_15) ;  /* 0x00000000000c7947 */ /* 0x000fec0003800000 */
.L_x_8:
[----:B------:R-:W0:Y:S01]  /*0960*/  MUFU.RSQ R2, -QNAN ;  /* 0xffc0000000027908 */ /* 0x000e220000001400 */
[----:B------:R-:W-:Y:S05]  /*0970*/  BRA `(.L_x_15) ;  /* 0x0000000000047947 */ /* 0x000fea0003800000 */
.L_x_7:
[----:B------:R-:W-:-:S07]  /*0980*/  FADD.FTZ R2, R2, R3 ;  /* 0x0000000302027221 */ /* 0x000fce0000010000 */
.L_x_15:
[----:B------:R-:W-:Y:S05]  /*0990*/  BSYNC.RECONVERGENT B1 ;  /* 0x0000000000017941 */ /* 0x000fea0003800200 */
.L_x_5:
[----:B------:R-:W-:-:S04]  /*09a0*/  IMAD.MOV.U32 R5, RZ, RZ, 0x0 ;  /* 0x00000000ff057424 */ /* 0x000fc800078e00ff */
[----:B0-----:R-:W-:Y:S05]  /*09b0*/  RET.REL.NODEC R4 `(_Z19calculate_gradientsPfS_S_S_S_i) ;  /* 0xfffffff404907950 */ /* 0x001fea0003c3ffff */
.L_x_16:
        /* <DEDUP_REMOVED lines=12> */
.L_x_32:


//--------------------- .text._Z14calculate_lossPfS_S_i --------------------------
	.section	.text._Z14calculate_lossPfS_S_i,"ax",@progbits
	.align	128
        .global         _Z14calculate_lossPfS_S_i
        .type           _Z14calculate_lossPfS_S_i,@function
        .size           _Z14calculate_lossPfS_S_i,(.L_x_33 - _Z14calculate_lossPfS_S_i)
        .other          _Z14calculate_lossPfS_S_i,@"STO_CUDA_ENTRY STV_DEFAULT"
_Z14calculate_lossPfS_S_i:
.text._Z14calculate_lossPfS_S_i:
        /* <DEDUP_REMOVED lines=10> */
[----:B------:R-:W2:Y:S01]  /*00a0*/  LDC.64 R2, c[0x0][0x380] ;  /* 0x0000e000ff027b82 */ /* 0x000ea20000000a00 */
[----:B0-----:R-:W-:-:S06]  /*00b0*/  IMAD.WIDE R4, R7, 0x4, R4 ;  /* 0x0000000407047825 */ /* 0x001fcc00078e0204 */
[----:B-1----:R-:W3:Y:S01]  /*00c0*/  LDG.E R5, desc[UR4][R4.64] ;  /* 0x0000000404057981 */ /* 0x002ee2000c1e1900 */
[----:B--2---:R-:W-:-:S05]  /*00d0*/  IMAD.WIDE R2, R7, 0x4, R2 ;  /* 0x0000000407027825 */ /* 0x004fca00078e0202 */
[----:B------:R-:W3:Y:S01]  /*00e0*/  LDG.E R0, desc[UR4][R2.64] ;  /* 0x0000000402007981 */ /* 0x000ee2000c1e1900 */
[----:B------:R-:W-:-:S04]  /*00f0*/  I2FP.F32.S32 R7, UR6 ;  /* 0x0000000600077c45 */ /* 0x000fc80008201400 */
[----:B------:R-:W0:Y:S01]  /*0100*/  MUFU.RCP R6, R7 ;  /* 0x0000000700067308 */ /* 0x000e220000001000 */
[----:B------:R-:W-:Y:S01]  /*0110*/  BSSY.RECONVERGENT B0, `(.L_x_17) ;  /* 0x000000c000007945 */ /* 0x000fe20003800200 */
[----:B0-----:R-:W-:-:S04]  /*0120*/  FFMA R9, -R7, R6, 1 ;  /* 0x3f80000007097423 */ /* 0x001fc80000000106 */
[----:B------:R-:W-:Y:S01]  /*0130*/  FFMA R9, R6, R9, R6 ;  /* 0x0000000906097223 */ /* 0x000fe20000000006 */
[----:B---3--:R-:W-:-:S04]  /*0140*/  FADD R0, R0, -R5 ;  /* 0x8000000500007221 */ /* 0x008fc80000000000 */
[----:B------:R-:W0:Y:S01]  /*0150*/  FCHK P0, |R0|, R7 ;  /* 0x0000000700007302 */ /* 0x000e220000000200 */
[----:B------:R-:W-:-:S04]  /*0160*/  FFMA R6, |R0|, R9, RZ ;  /* 0x0000000900067223 */ /* 0x000fc800000002ff */
[----:B------:R-:W-:-:S04]  /*0170*/  FFMA R8, -R7, R6, |R0| ;  /* 0x0000000607087223 */ /* 0x000fc80000000500 */
[----:B------:R-:W-:Y:S01]  /*0180*/  FFMA R9, R9, R8, R6 ;  /* 0x0000000809097223 */ /* 0x000fe20000000006 */
[----:B0-----:R-:W-:Y:S06]  /*0190*/  @!P0 BRA `(.L_x_18) ;  /* 0x00000000000c8947 */ /* 0x001fec0003800000 */
[----:B------:R-:W-:Y:S01]  /*01a0*/  FADD R3, |R0|, -RZ ;  /* 0x800000ff00037221 */ /* 0x000fe20000000200 */
[----:B------:R-:W-:-:S07]  /*01b0*/  MOV R2, 0x1d0 ;  /* 0x000001d000027802 */ /* 0x000fce0000000f00 */
[----:B------:R-:W-:Y:S05]  /*01c0*/  CALL.REL.NOINC `($__internal_1_$__cuda_sm3x_div_rn_noftz_f32_slowpath) ;  /* 0x0000000000107944 */ /* 0x000fea0003c00000 */
.L_x_18:
[----:B------:R-:W-:Y:S05]  /*01d0*/  BSYNC.RECONVERGENT B0 ;  /* 0x0000000000007941 */ /* 0x000fea0003800200 */
.L_x_17:
[----:B------:R-:W0:Y:S02]  /*01e0*/  LDC.64 R2, c[0x0][0x390] ;  /* 0x0000e400ff027b82 */ /* 0x000e240000000a00 */
[----:B0-----:R-:W-:Y:S01]  /*01f0*/  REDG.E.ADD.F32.FTZ.RN.STRONG.GPU desc[UR4][R2.64], R9 ;  /* 0x00000009020079a6 */ /* 0x001fe2000c12f304 */
[----:B------:R-:W-:Y:S05]  /*0200*/  EXIT ;  /* 0x000000000000794d */ /* 0x000fea0003800000 */
        .weak           $__internal_1_$__cuda_sm3x_div_rn_noftz_f32_slowpath
        .type           $__internal_1_$__cuda_sm3x_div_rn_noftz_f32_slowpath,@function
        .size           $__internal_1_$__cuda_sm3x_div_rn_noftz_f32_slowpath,(.L_x_33 - $__internal_1_$__cuda_sm3x_div_rn_noftz_f32_slowpath)
$__internal_1_$__cuda_sm3x_div_rn_noftz_f32_slowpath:
[----:B------:R-:W-:Y:S01]  /*0210*/  SHF.R.U32.HI R4, RZ, 0x17, R7 ;  /* 0x00000017ff047819 */ /* 0x000fe20000011607 */
[----:B------:R-:W-:Y:S01]  /*0220*/  BSSY.RECONVERGENT B1, `(.L_x_19) ;  /* 0x0000063000017945 */ /* 0x000fe20003800200 */
[----:B------:R-:W-:Y:S02]  /*0230*/  SHF.R.U32.HI R0, RZ, 0x17, R3 ;  /* 0x00000017ff007819 */ /* 0x000fe40000011603 */
[----:B------:R-:W-:Y:S02]  /*0240*/  LOP3.LUT R5, R4, 0xff, RZ, 0xc0, !PT ;  /* 0x000000ff04057812 */ /* 0x000fe400078ec0ff */
[----:B------:R-:W-:-:S03]  /*0250*/  LOP3.LUT R4, R0, 0xff, RZ, 0xc0, !PT ;  /* 0x000000ff00047812 */ /* 0x000fc600078ec0ff */
[----:B------:R-:W-:Y:S02]  /*0260*/  VIADD R9, R5, 0xffffffff ;  /* 0xffffffff05097836 */ /* 0x000fe40000000000 */
[----:B------:R-:W-:-:S03]  /*0270*/  VIADD R8, R4, 0xffffffff ;  /* 0xffffffff04087836 */ /* 0x000fc60000000000 */
[----:B------:R-:W-:-:S04]  /*0280*/  ISETP.GT.U32.AND P0, PT, R9, 0xfd, PT ;  /* 0x000000fd0900780c */ /* 0x000fc80003f04070 */
[----:B------:R-:W-:-:S13]  /*0290*/  ISETP.GT.U32.OR P0, PT, R8, 0xfd, P0 ;  /* 0x000000fd0800780c */ /* 0x000fda0000704470 */
[----:B------:R-:W-:Y:S01]  /*02a0*/  @!P0 IMAD.MOV.U32 R6, RZ, RZ, RZ ;  /* 0x000000ffff068224 */ /* 0x000fe200078e00ff */
[----:B------:R-:W-:Y:S06]  /*02b0*/  @!P0 BRA `(.L_x_20) ;  /* 0x0000000000608947 */ /* 0x000fec0003800000 */
[----:B------:R-:W-:Y:S01]  /*02c0*/  FSETP.GTU.FTZ.AND P0, PT, |R3|, +INF , PT ;  /* 0x7f8000000300780b */ /* 0x000fe20003f1c200 */
[----:B------:R-:W-:Y:S01]  /*02d0*/  IMAD.MOV.U32 R0, RZ, RZ, R7 ;  /* 0x000000ffff007224 */ /* 0x000fe200078e0007 */
        /* <DEDUP_REMOVED lines=22> */
.L_x_20:
[----:B------:R-:W-:Y:S01]  /*0440*/  LEA R0, R5, 0xc0800000, 0x17 ;  /* 0xc080000005007811 */ /* 0x000fe200078eb8ff */
[----:B------:R-:W-:Y:S01]  /*0450*/  VIADD R4, R4, 0xffffff81 ;  /* 0xffffff8104047836 */ /* 0x000fe20000000000 */
[----:B------:R-:W-:Y:S03]  /*0460*/  BSSY.RECONVERGENT B2, `(.L_x_25) ;  /* 0x0000035000027945 */ /* 0x000fe60003800200 */
[----:B------:R-:W-:Y:S01]  /*0470*/  IMAD.IADD R7, R7, 0x1, -R0 ;  /* 0x0000000107077824 */ /* 0x000fe200078e0a00 */
[C---:B------:R-:W-:Y:S01]  /*0480*/  IADD3 R5, PT, PT, R4.reuse, 0x7f, -R5 ;  /* 0x0000007f04057810 */ /* 0x040fe20007ffe805 */
[----:B------:R-:W-:Y:S02]  /*0490*/  IMAD R0, R4, -0x800000, R3 ;  /* 0xff80000004007824 */ /* 0x000fe400078e0203 */
[----:B------:R-:W0:Y:S01]  /*04a0*/  MUFU.RCP R8, R7 ;  /* 0x0000000700087308 */ /* 0x000e220000001000 */
[----:B------:R-:W-:Y:S01]  /*04b0*/  FADD.FTZ R9, -R7, -RZ ;  /* 0x800000ff07097221 */ /* 0x000fe20000010100 */
[----:B------:R-:W-:-:S03]  /*04c0*/  IMAD.IADD R5, R5, 0x1, R6 ;  /* 0x0000000105057824 */ /* 0x000fc600078e0206 */
[----:B0-----:R-:W-:-:S04]  /*04d0*/  FFMA R11, R8, R9, 1 ;  /* 0x3f800000080b7423 */ /* 0x001fc80000000009 */
[----:B------:R-:W-:-:S04]  /*04e0*/  FFMA R10, R8, R11, R8 ;  /* 0x0000000b080a7223 */ /* 0x000fc80000000008 */
[----:B------:R-:W-:-:S04]  /*04f0*/  FFMA R3, R0, R10, RZ ;  /* 0x0000000a00037223 */ /* 0x000fc800000000ff */
[----:B------:R-:W-:-:S04]  /*0500*/  FFMA R8, R9, R3, R0 ;  /* 0x0000000309087223 */ /* 0x000fc80000000000 */
[----:B------:R-:W-:-:S04]  /*0510*/  FFMA R11, R10, R8, R3 ;  /* 0x000000080a0b7223 */ /* 0x000fc80000000003 */
[----:B------:R-:W-:-:S04]  /*0520*/  FFMA R8, R9, R11, R0 ;  /* 0x0000000b09087223 */ /* 0x000fc80000000000 */
        /* <DEDUP_REMOVED lines=14> */
[-CC-:B------:R-:W-:Y:S01]  /*0610*/  FFMA.RZ R0, R10, R8.reuse, R11.reuse ;  /* 0x000000080a007223 */ /* 0x180fe2000000c00b */
[----:B------:R-:W-:Y:S02]  /*0620*/  VIADD R7, R6, 0x20 ;  /* 0x0000002006077836 */ /* 0x000fe40000000000 */
[-CC-:B------:R-:W-:Y:S01]  /*0630*/  FFMA.RM R5, R10, R8.reuse, R11.reuse ;  /* 0x000000080a057223 */ /* 0x180fe2000000400b */
        /* <DEDUP_REMOVED lines=19> */
.L_x_27:
[----:B------:R-:W-:-:S04]  /*0770*/  LOP3.LUT R3, R3, 0x80000000, RZ, 0xc0, !PT ;  /* 0x8000000003037812 */ /* 0x000fc800078ec0ff */
[----:B------:R-:W-:Y:S01]  /*0780*/  LOP3.LUT R3, R3, 0x7f800000, RZ, 0xfc, !PT ;  /* 0x7f80000003037812 */ /* 0x000fe200078efcff */
[----:B------:R-:W-:Y:S06]  /*0790*/  BRA `(.L_x_28) ;  /* 0x0000000000047947 */ /* 0x000fec0003800000 */
.L_x_26:
[----:B------:R-:W-:-:S07]  /*07a0*/  IMAD R3, R5, 0x800000, R3 ;  /* 0x0080000005037824 */ /* 0x000fce00078e0203 */
.L_x_28:
[----:B------:R-:W-:Y:S05]  /*07b0*/  BSYNC.RECONVERGENT B2 ;  /* 0x0000000000027941 */ /* 0x000fea0003800200 */
.L_x_25:
[----:B------:R-:W-:Y:S05]  /*07c0*/  BRA `(.L_x_29) ;  /* 0x0000000000207947 */ /* 0x000fea0003800000 */
.L_x_24:
[----:B------:R-:W-:-:S04]  /*07d0*/  LOP3.LUT R3, R7, 0x80000000, R3, 0x48, !PT ;  /* 0x8000000007037812 */ /* 0x000fc800078e4803 */
[----:B------:R-:W-:Y:S01]  /*07e0*/  LOP3.LUT R3, R3, 0x7f800000, RZ, 0xfc, !PT ;  /* 0x7f80000003037812 */ /* 0x000fe200078efcff */
[----:B------:R-:W-:Y:S06]  /*07f0*/  BRA `(.L_x_29) ;  /* 0x0000000000147947 */ /* 0x000fec0003800000 */
.L_x_23:
[----:B------:R-:W-:Y:S01]  /*0800*/  LOP3.LUT R3, R7, 0x80000000, R3, 0x48, !PT ;  /* 0x8000000007037812 */ /* 0x000fe200078e4803 */
[----:B------:R-:W-:Y:S06]  /*0810*/  BRA `(.L_x_29) ;  /* 0x00000000000c7947 */ /* 0x000fec0003800000 */
.L_x_22:
[----:B------:R-:W0:Y:S01]  /*0820*/  MUFU.RSQ R3, -QNAN ;  /* 0xffc0000000037908 */ /* 0x000e220000001400 */
[----:B------:R-:W-:Y:S05]  /*0830*/  BRA `(.L_x_29) ;  /* 0x0000000000047947 */ /* 0x000fea0003800000 */
.L_x_21:
[----:B------:R-:W-:-:S07]  /*0840*/  FADD.FTZ R3, R3, R0 ;  /* 0x0000000003037221 */ /* 0x000fce0000010000 */
.L_x_29:
[----:B------:R-:W-:Y:S05]  /*0850*/  BSYNC.RECONVERGENT B1 ;  /* 0x0000000000017941 */ /* 0x000fea0003800200 */
.L_x_19:
[----:B0-----:R-:W-:Y:S02]  /*0860*/  IMAD.MOV.U32 R9, RZ, RZ, R3 ;  /* 0x000000ffff097224 */ /* 0x001fe400078e0003 */
[----:B------:R-:W-:-:S04]  /*0870*/  IMAD.MOV.U32 R3, RZ, RZ, 0x0 ;  /* 0x00000000ff037424 */ /* 0x000fc800078e00ff */
[----:B------:R-:W-:Y:S05]  /*0880*/  RET.REL.NODEC R2 `(_Z14calculate_lossPfS_S_i) ;  /* 0xfffffff402dc7950 */ /* 0x000fea0003c3ffff */
.L_x_30:
        /* <DEDUP_REMOVED lines=15> */
.L_x_33:


//--------------------- .text._Z7forwardPfS_S_S_i --------------------------
	.section	.text._Z7forwardPfS_S_S_i,"ax",@progbits
	.align	128
        .global         _Z7forwardPfS_S_S_i
        .type           _Z7forwardPfS_S_S_i,@function
        .size           _Z7forwardPfS_S_S_i,(.L_x_37 - _Z7forwardPfS_S_S_i)
        .other          _Z7forwardPfS_S_S_i,@"STO_CUDA_ENTRY STV_DEFAULT"
_Z7forwardPfS_S_S_i:
.text._Z7forwardPfS_S_S_i:
        /* <DEDUP_REMOVED lines=12> */
[----:B0-----:R-:W-:-:S07]  /*00c0*/  IMAD.WIDE R4, R11, 0x4, R4 ;  /* 0x000000040b047825 */ /* 0x001fce00078e0204 */
[----:B------:R-:W0:Y:S01]  /*00d0*/  LDC.64 R8, c[0x0][0x398] ;  /* 0x0000e600ff087b82 */ /* 0x000e220000000a00 */
[----:B-1----:R-:W4:Y:S04]  /*00e0*/  LDG.E R5, desc[UR4][R4.64] ;  /* 0x0000000404057981 */ /* 0x002f28000c1e1900 */
[----:B--2---:R-:W4:Y:S04]  /*00f0*/  LDG.E R2, desc[UR4][R2.64] ;  /* 0x0000000402027981 */ /* 0x004f28000c1e1900 */
[----:B---3--:R-:W4:Y:S01]  /*0100*/  LDG.E R7, desc[UR4][R6.64] ;  /* 0x0000000406077981 */ /* 0x008f22000c1e1900 */
[----:B0-----:R-:W-:-:S04]  /*0110*/  IMAD.WIDE R8, R11, 0x4, R8 ;  /* 0x000000040b087825 */ /* 0x001fc800078e0208 */
[----:B----4-:R-:W-:-:S05]  /*0120*/  FFMA R11, R2, R5, R7 ;  /* 0x00000005020b7223 */ /* 0x010fca0000000007 */
[----:B------:R-:W-:Y:S01]  /*0130*/  STG.E desc[UR4][R8.64], R11 ;  /* 0x0000000b08007986 */ /* 0x000fe2000c101904 */
[----:B------:R-:W-:Y:S05]  /*0140*/  EXIT ;  /* 0x000000000000794d */ /* 0x000fea0003800000 */
.L_x_31:
        /* <DEDUP_REMOVED lines=11> */
.L_x_37:


//--------------------- .nv.shared.reserved.0     --------------------------
	.section	.nv.shared.reserved.0,"aw",@nobits
	.weak		__nv_reservedSMEM_offset_0_alias
	.size		__nv_reservedSMEM_offset_0_alias, 0, 64
	.other		__nv_reservedSMEM_offset_0_alias,@"STO_CUDA_RESERVED_SHARED STV_DEFAULT"
__nv_reservedSMEM_offset_0_alias:
	.zero		0
	.zero		64


//--------------------- .nv.constant0._Z14update_weightsPfS_S_S_f --------------------------
	.section	.nv.constant0._Z14update_weightsPfS_S_S_f,"a",@progbits
	.sectionflags	@""
	.align	4
.nv.constant0._Z14update_weightsPfS_S_S_f:
	.zero		932


//--------------------- .nv.constant0._Z19calculate_gradientsPfS_S_S_S_i --------------------------
	.section	.nv.constant0._Z19calculate_gradientsPfS_S_S_S_i,"a",@progbits
	.sectionflags	@""
	.align	4
.nv.constant0._Z19calculate_gradientsPfS_S_S_S_i:
	.zero		940


//--------------------- .nv.constant0._Z14calculate_lossPfS_S_i --------------------------
	.section	.nv.constant0._Z14calculate_lossPfS_S_i,"a",@progbits
	.sectionflags	@""
	.align	4
.nv.constant0._Z14calculate_lossPfS_S_i:
	.zero		924


//--------------------- .nv.constant0._Z7forwardPfS_S_S_i --------------------------
	.section	.nv.constant0._Z7forwardPfS_S_S_i,"a",@progbits
	.sectionflags	@""
	.align	4
.nv.constant0._Z7forwardPfS_S_S_i:
	.zero		932


//--------------------- SYMBOLS --------------------------

	.type		.nv.reservedSmem.offset0,@object
	.size		.nv.reservedSmem.offset0,0x4
